	.headerflags	@"EF_CUDA_TEXMODE_UNIFIED EF_CUDA_64BIT_ADDRESS EF_CUDA_ACCELERATORS EF_CUDA_SM90 EF_CUDA_VIRTUAL_SM(EF_CUDA_SM90)"
	.elftype	@"ET_EXEC"


//--------------------- .nv.info                  --------------------------
	.section	.nv.info,"",@"SHT_CUDA_INFO"
	.align	4


	//----- nvinfo : EIATTR_REGCOUNT
	.align		4
        /*0000*/ 	.byte	0x04, 0x2f
        /*0002*/ 	.short	(.L_1 - .L_0)
	.align		4
.L_0:
        /*0004*/ 	.word	index@(triton_poi_fused_convolution_div_max_pool2d_with_indices_relu_sub_13)
        /*0008*/ 	.word	0x0000001d


	//----- nvinfo : EIATTR_MIN_STACK_SIZE
	.align		4
.L_1:
        /*000c*/ 	.byte	0x04, 0x12
        /*000e*/ 	.short	(.L_3 - .L_2)
	.align		4
.L_2:
        /*0010*/ 	.word	index@(triton_poi_fused_convolution_div_max_pool2d_with_indices_relu_sub_13)
        /*0014*/ 	.word	0x00000000


	//----- nvinfo : EIATTR_FRAME_SIZE
	.align		4
.L_3:
        /*0018*/ 	.byte	0x04, 0x11
        /*001a*/ 	.short	(.L_5 - .L_4)
	.align		4
.L_4:
        /*001c*/ 	.word	index@(triton_poi_fused_convolution_div_max_pool2d_with_indices_relu_sub_13)
        /*0020*/ 	.word	0x00000000


	//----- nvinfo : EIATTR_MIN_STACK_SIZE
	.align		4
.L_5:
        /*0024*/ 	.byte	0x04, 0x12
        /*0026*/ 	.short	(.L_7 - .L_6)
	.align		4
.L_6:
        /*0028*/ 	.word	index@(triton_poi_fused_convolution_div_max_pool2d_with_indices_relu_sub_13)
        /*002c*/ 	.word	0x00000000
.L_7:


//--------------------- .nv.info.triton_poi_fused_convolution_div_max_pool2d_with_indices_relu_sub_13 --------------------------
	.section	.nv.info.triton_poi_fused_convolution_div_max_pool2d_with_indices_relu_sub_13,"",@"SHT_CUDA_INFO"
	.sectionflags	@""
	.align	4


	//----- nvinfo : EIATTR_CUDA_API_VERSION
	.align		4
        /*0000*/ 	.byte	0x04, 0x37
        /*0002*/ 	.short	(.L_9 - .L_8)
.L_8:
        /*0004*/ 	.word	0x0000007c


	//----- nvinfo : EIATTR_KPARAM_INFO
	.align		4
.L_9:
        /*0008*/ 	.byte	0x04, 0x17
        /*000a*/ 	.short	(.L_11 - .L_10)
.L_10:
        /*000c*/ 	.word	0x00000000
        /*0010*/ 	.short	0x0004
        /*0012*/ 	.short	0x001c
        /*0014*/ 	.byte	0x00, 0xf0, 0x11, 0x00


	//----- nvinfo : EIATTR_KPARAM_INFO
	.align		4
.L_11:
        /*0018*/ 	.byte	0x04, 0x17
        /*001a*/ 	.short	(.L_13 - .L_12)
.L_12:
        /*001c*/ 	.word	0x00000000
        /*0020*/ 	.short	0x0003
        /*0022*/ 	.short	0x0018
        /*0024*/ 	.byte	0x00, 0xf0, 0x11, 0x00


	//----- nvinfo : EIATTR_KPARAM_INFO
	.align		4
.L_13:
        /*0028*/ 	.byte	0x04, 0x17
        /*002a*/ 	.short	(.L_15 - .L_14)
.L_14:
        /*002c*/ 	.word	0x00000000
        /*0030*/ 	.short	0x0002
        /*0032*/ 	.short	0x0010
        /*0034*/ 	.byte	0x00, 0xf4, 0x21, 0x00


	//----- nvinfo : EIATTR_KPARAM_INFO
	.align		4
.L_15:
        /*0038*/ 	.byte	0x04, 0x17
        /*003a*/ 	.short	(.L_17 - .L_16)
.L_16:
        /*003c*/ 	.word	0x00000000
        /*0040*/ 	.short	0x0001
        /*0042*/ 	.short	0x0008
        /*0044*/ 	.byte	0x00, 0xf4, 0x21, 0x00


	//----- nvinfo : EIATTR_KPARAM_INFO
	.align		4
.L_17:
        /*0048*/ 	.byte	0x04, 0x17
        /*004a*/ 	.short	(.L_19 - .L_18)
.L_18:
        /*004c*/ 	.word	0x00000000
        /*0050*/ 	.short	0x0000
        /*0052*/ 	.short	0x0000
        /*0054*/ 	.byte	0x00, 0xf4, 0x21, 0x00


	//----- nvinfo : EIATTR_SPARSE_MMA_MASK
	.align		4
.L_19:
        /*0058*/ 	.byte	0x03, 0x50
        /*005a*/ 	.short	0x0000


	//----- nvinfo : EIATTR_MAXREG_COUNT
	.align		4
        /*005c*/ 	.byte	0x03, 0x1b
        /*005e*/ 	.short	0x00ff


	//----- nvinfo : EIATTR_EXIT_INSTR_OFFSETS
	.align		4
        /*0060*/ 	.byte	0x04, 0x1c
        /*0062*/ 	.short	(.L_21 - .L_20)


	//   ....[0]....
.L_20:
        /*0064*/ 	.word	0x00000740


	//   ....[1]....
        /*0068*/ 	.word	0x00000760


	//----- nvinfo : EIATTR_REQNTID
	.align		4
.L_21:
        /*006c*/ 	.byte	0x04, 0x10
        /*006e*/ 	.short	(.L_23 - .L_22)
.L_22:
        /*0070*/ 	.word	0x00000080
        /*0074*/ 	.word	0x00000001
        /*0078*/ 	.word	0x00000001


	//----- nvinfo : EIATTR_CBANK_PARAM_SIZE
	.align		4
.L_23:
        /*007c*/ 	.byte	0x03, 0x19
        /*007e*/ 	.short	0x0020


	//----- nvinfo : EIATTR_PARAM_CBANK
	.align		4
        /*0080*/ 	.byte	0x04, 0x0a
        /*0082*/ 	.short	(.L_25 - .L_24)
	.align		4
.L_24:
        /*0084*/ 	.word	index@(.nv.constant0.triton_poi_fused_convolution_div_max_pool2d_with_indices_relu_sub_13)
        /*0088*/ 	.short	0x0210
        /*008a*/ 	.short	0x0020


	//----- nvinfo : EIATTR_SW_WAR
	.align		4
.L_25:
        /*008c*/ 	.byte	0x04, 0x36
        /*008e*/ 	.short	(.L_27 - .L_26)
.L_26:
        /*0090*/ 	.word	0x00000008
.L_27:


//--------------------- .nv.callgraph             --------------------------
	.section	.nv.callgraph,"",@"SHT_CUDA_CALLGRAPH"
	.align	4
	.sectionentsize	8
	.align		4
        /*0000*/ 	.word	0x00000000
	.align		4
        /*0004*/ 	.word	0xffffffff
	.align		4
        /*0008*/ 	.word	0x00000000
	.align		4
        /*000c*/ 	.word	0xfffffffe
	.align		4
        /*0010*/ 	.word	0x00000000
	.align		4
        /*0014*/ 	.word	0xfffffffd
	.align		4
        /*0018*/ 	.word	0x00000000
	.align		4
        /*001c*/ 	.word	0xfffffffc


//--------------------- .text.triton_poi_fused_convolution_div_max_pool2d_with_indices_relu_sub_13 --------------------------
	.section	.text.triton_poi_fused_convolution_div_max_pool2d_with_indices_relu_sub_13,"ax",@progbits
	.sectionflags	@"SHF_BARRIERS=1"
	.align	128
        .global         triton_poi_fused_convolution_div_max_pool2d_with_indices_relu_sub_13
        .type           triton_poi_fused_convolution_div_max_pool2d_with_indices_relu_sub_13,@function
        .size           triton_poi_fused_convolution_div_max_pool2d_with_indices_relu_sub_13,(.L_x_1 - triton_poi_fused_convolution_div_max_pool2d_with_indices_relu_sub_13)
        .other          triton_poi_fused_convolution_div_max_pool2d_with_indices_relu_sub_13,@"STO_CUDA_ENTRY STV_DEFAULT"
triton_poi_fused_convolution_div_max_pool2d_with_indices_relu_sub_13:
.text.triton_poi_fused_convolution_div_max_pool2d_with_indices_relu_sub_13:
[----:B------:R-:W0:Y:S01]  /*0000*/  LDC R1, c[0x0][0x28] ;  /* 0x00000a00ff017b82 */ /* 0x000e220000000800 */
[----:B------:R-:W1:Y:S07]  /*0010*/  S2R R13, SR_CTAID.Z ;  /* 0x00000000000d7919 */ /* 0x000e6e0000002700 */
[----:B------:R-:W1:Y:S01]  /*0020*/  S2UR UR4, SR_CTAID.Y ;  /* 0x00000000000479c3 */ /* 0x000e620000002600 */
[----:B------:R-:W-:Y:S01]  /*0030*/  ULDC.64 UR6, c[0x0][0x208] ;  /* 0x0000820000067ab9 */ /* 0x000fe20000000a00 */
[----:B------:R-:W2:Y:S01]  /*0040*/  S2R R3, SR_CTAID.X ;  /* 0x0000000000037919 */ /* 0x000ea20000002500 */
[----:B------:R-:W3:Y:S05]  /*0050*/  S2R R12, SR_TID.X ;  /* 0x00000000000c7919 */ /* 0x000eea0000002100 */
[----:B------:R-:W1:Y:S08]  /*0060*/  LDC R0, c[0x0][0x10] ;  /* 0x00000400ff007b82 */ /* 0x000e700000000800 */
[----:B------:R-:W4:Y:S01]  /*0070*/  LDC.64 R18, c[0x0][0x210] ;  /* 0x00008400ff127b82 */ /* 0x000f220000000a00 */
[----:B-1----:R-:W-:-:S02]  /*0080*/  IMAD R13, R13, R0, UR4 ;  /* 0x000000040d0d7e24 */ /* 0x002fc4000f8e0200 */
[----:B--2---:R-:W-:Y:S02]  /*0090*/  IMAD.SHL.U32 R3, R3, 0x10, RZ ;  /* 0x0000001003037824 */ /* 0x004fe400078e00ff */
[----:B------:R-:W-:Y:S01]  /*00a0*/  IMAD.SHL.U32 R13, R13, 0x40, RZ ;  /* 0x000000400d0d7824 */ /* 0x000fe200078e00ff */
[----:B---3--:R-:W-:Y:S02]  /*00b0*/  SHF.R.U32.HI R0, RZ, 0x4, R12 ;  /* 0x00000004ff007819 */ /* 0x008fe4000001160c */
[----:B------:R-:W-:Y:S02]  /*00c0*/  LOP3.LUT R5, R3, 0xf, R12, 0xf8, !PT ;  /* 0x0000000f03057812 */ /* 0x000fe400078ef80c */
[----:B------:R-:W-:Y:S02]  /*00d0*/  SGXT.U32 R0, R0, 0x3 ;  /* 0x000000030000781a */ /* 0x000fe40000000000 */
[----:B------:R-:W-:Y:S02]  /*00e0*/  ISETP.GE.AND P0, PT, R5, 0x9, PT ;  /* 0x000000090500780c */ /* 0x000fe40003f06270 */
[----:B------:R-:W-:-:S02]  /*00f0*/  LOP3.LUT R4, R13, 0x8, R0, 0xfe, !PT ;  /* 0x000000080d047812 */ /* 0x000fc400078efe00 */
[----:B------:R-:W-:Y:S02]  /*0100*/  LOP3.LUT R2, R13, R0, RZ, 0xfc, !PT ;  /* 0x000000000d027212 */ /* 0x000fe400078efcff */
[----:B------:R-:W-:Y:S02]  /*0110*/  ISETP.LT.AND P2, PT, R4, 0x10000, !P0 ;  /* 0x000100000400780c */ /* 0x000fe40004741270 */
[----:B------:R-:W-:Y:S01]  /*0120*/  LOP3.LUT R6, R13, 0x10, R0, 0xfe, !PT ;  /* 0x000000100d067812 */ /* 0x000fe200078efe00 */
[--C-:B------:R-:W-:Y:S01]  /*0130*/  IMAD R7, R2, 0x9, R5.reuse ;  /* 0x0000000902077824 */ /* 0x100fe200078e0205 */
[----:B------:R-:W-:Y:S01]  /*0140*/  LOP3.LUT R8, R13, 0x18, R0, 0xfe, !PT ;  /* 0x000000180d087812 */ /* 0x000fe200078efe00 */
[----:B------:R-:W-:Y:S01]  /*0150*/  IMAD R5, R4, 0x9, R5 ;  /* 0x0000000904057824 */ /* 0x000fe200078e0205 */
[----:B------:R-:W-:Y:S02]  /*0160*/  LOP3.LUT R9, R13, 0x20, R0, 0xfe, !PT ;  /* 0x000000200d097812 */ /* 0x000fe400078efe00 */
[----:B------:R-:W-:Y:S01]  /*0170*/  ISETP.LT.AND P1, PT, R2, 0x10000, !P0 ;  /* 0x000100000200780c */ /* 0x000fe20004721270 */
[----:B------:R-:W-:Y:S01]  /*0180*/  IMAD.MOV.U32 R2, RZ, RZ, RZ ;  /* 0x000000ffff027224 */ /* 0x000fe200078e00ff */
[----:B------:R-:W-:Y:S01]  /*0190*/  ISETP.LT.AND P6, PT, R6, 0x10000, !P0 ;  /* 0x000100000600780c */ /* 0x000fe200047c1270 */
[----:B----4-:R-:W-:Y:S01]  /*01a0*/  IMAD.WIDE R4, R5, 0x4, R18 ;  /* 0x0000000405047825 */ /* 0x010fe200078e0212 */
[----:B------:R-:W-:-:S02]  /*01b0*/  ISETP.LT.AND P5, PT, R8, 0x10000, !P0 ;  /* 0x000100000800780c */ /* 0x000fc400047a1270 */
[----:B------:R-:W-:Y:S02]  /*01c0*/  ISETP.LT.AND P4, PT, R9, 0x10000, !P0 ;  /* 0x000100000900780c */ /* 0x000fe40004781270 */
[----:B------:R-:W-:Y:S01]  /*01d0*/  LOP3.LUT R6, R13, 0x28, R0, 0xfe, !PT ;  /* 0x000000280d067812 */ /* 0x000fe200078efe00 */
[----:B------:R1:W2:Y:S01]  /*01e0*/  @P2 LDG.E.EL R2, desc[UR6][R4.64] ;  /* 0x0000000604022981 */ /* 0x0002a2000c2e1900 */
[----:B------:R-:W-:Y:S02]  /*01f0*/  LOP3.LUT R8, R13, 0x30, R0, 0xfe, !PT ;  /* 0x000000300d087812 */ /* 0x000fe400078efe00 */
[----:B------:R-:W-:Y:S02]  /*0200*/  LOP3.LUT R9, R13, 0x38, R0, 0xfe, !PT ;  /* 0x000000380d097812 */ /* 0x000fe400078efe00 */
[----:B------:R-:W-:Y:S02]  /*0210*/  ISETP.LT.AND P3, PT, R6, 0x10000, !P0 ;  /* 0x000100000600780c */ /* 0x000fe40004761270 */
[----:B------:R-:W-:-:S02]  /*0220*/  ISETP.LT.AND P2, PT, R8, 0x10000, !P0 ;  /* 0x000100000800780c */ /* 0x000fc40004741270 */
[----:B------:R-:W-:Y:S01]  /*0230*/  ISETP.LT.AND P0, PT, R9, 0x10000, !P0 ;  /* 0x000100000900780c */ /* 0x000fe20004701270 */
[C---:B------:R-:W-:Y:S02]  /*0240*/  VIADD R9, R7.reuse, 0x90 ;  /* 0x0000009007097836 */ /* 0x040fe40000000000 */
[C---:B------:R-:W-:Y:S02]  /*0250*/  VIADD R11, R7.reuse, 0xd8 ;  /* 0x000000d8070b7836 */ /* 0x040fe40000000000 */
[C---:B------:R-:W-:Y:S02]  /*0260*/  VIADD R15, R7.reuse, 0x120 ;  /* 0x00000120070f7836 */ /* 0x040fe40000000000 */
[C---:B------:R-:W-:Y:S02]  /*0270*/  VIADD R17, R7.reuse, 0x168 ;  /* 0x0000016807117836 */ /* 0x040fe40000000000 */
[C---:B------:R-:W-:Y:S02]  /*0280*/  VIADD R23, R7.reuse, 0x1b0 ;  /* 0x000001b007177836 */ /* 0x040fe40000000000 */
[----:B------:R-:W-:-:S02]  /*0290*/  VIADD R25, R7, 0x1f8 ;  /* 0x000001f807197836 */ /* 0x000fc40000000000 */
[----:B-1----:R-:W-:-:S04]  /*02a0*/  IMAD.WIDE R4, R7, 0x4, R18 ;  /* 0x0000000407047825 */ /* 0x002fc800078e0212 */
[----:B------:R-:W-:-:S04]  /*02b0*/  IMAD.WIDE R6, R9, 0x4, R18 ;  /* 0x0000000409067825 */ /* 0x000fc800078e0212 */
[----:B------:R-:W-:-:S04]  /*02c0*/  IMAD.WIDE R8, R11, 0x4, R18 ;  /* 0x000000040b087825 */ /* 0x000fc800078e0212 */
[----:B------:R-:W-:Y:S01]  /*02d0*/  IMAD.WIDE R10, R15, 0x4, R18 ;  /* 0x000000040f0a7825 */ /* 0x000fe200078e0212 */
[----:B------:R-:W-:-:S03]  /*02e0*/  CS2R R20, SRZ ;  /* 0x0000000000147805 */ /* 0x000fc6000001ff00 */
[----:B------:R-:W-:-:S03]  /*02f0*/  IMAD.WIDE R14, R17, 0x4, R18 ;  /* 0x00000004110e7825 */ /* 0x000fc600078e0212 */
[----:B------:R-:W3:Y:S01]  /*0300*/  @P6 LDG.E.EL R21, desc[UR6][R6.64] ;  /* 0x0000000606156981 */ /* 0x000ee2000c2e1900 */
[--C-:B------:R-:W-:Y:S01]  /*0310*/  IMAD.WIDE R16, R23, 0x4, R18.reuse ;  /* 0x0000000417107825 */ /* 0x100fe200078e0212 */
[----:B------:R-:W-:Y:S02]  /*0320*/  CS2R R22, SRZ ;  /* 0x0000000000167805 */ /* 0x000fe4000001ff00 */
[----:B------:R1:W4:Y:S01]  /*0330*/  @P5 LDG.E.EL R20, desc[UR6][R8.64] ;  /* 0x0000000608145981 */ /* 0x000322000c2e1900 */
[----:B------:R-:W-:Y:S01]  /*0340*/  IMAD.WIDE R18, R25, 0x4, R18 ;  /* 0x0000000419127825 */ /* 0x000fe200078e0212 */
[----:B------:R-:W-:Y:S02]  /*0350*/  CS2R R24, SRZ ;  /* 0x0000000000187805 */ /* 0x000fe4000001ff00 */
[----:B------:R-:W5:Y:S01]  /*0360*/  @P1 LDG.E.EL R23, desc[UR6][R4.64] ;  /* 0x0000000604171981 */ /* 0x000f62000c2e1900 */
[----:B------:R-:W-:-:S03]  /*0370*/  IMAD.MOV.U32 R26, RZ, RZ, RZ ;  /* 0x000000ffff1a7224 */ /* 0x000fc600078e00ff */
[----:B------:R1:W5:Y:S04]  /*0380*/  @P3 LDG.E.EL R25, desc[UR6][R14.64] ;  /* 0x000000060e193981 */ /* 0x000368000c2e1900 */
[----:B------:R1:W5:Y:S04]  /*0390*/  @P4 LDG.E.EL R26, desc[UR6][R10.64] ;  /* 0x000000060a1a4981 */ /* 0x000368000c2e1900 */
[----:B------:R-:W5:Y:S01]  /*03a0*/  @P2 LDG.E.EL R24, desc[UR6][R16.64] ;  /* 0x0000000610182981 */ /* 0x000f62000c2e1900 */
[----:B------:R-:W1:Y:S03]  /*03b0*/  S2UR UR5, SR_CgaCtaId ;  /* 0x00000000000579c3 */ /* 0x000e660000008800 */
[----:B------:R1:W5:Y:S02]  /*03c0*/  @P0 LDG.E.EL R22, desc[UR6][R18.64] ;  /* 0x0000000612160981 */ /* 0x000364000c2e1900 */
[----:B-1----:R-:W1:Y:S01]  /*03d0*/  S2R R9, SR_TID.X ;  /* 0x0000000000097919 */ /* 0x002e620000002100 */
[----:B------:R-:W-:Y:S01]  /*03e0*/  UMOV UR4, 0x400 ;  /* 0x0000040000047882 */ /* 0x000fe20000000000 */
[----:B------:R-:W-:Y:S01]  /*03f0*/  IMAD.SHL.U32 R12, R12, 0x4, RZ ;  /* 0x000000040c0c7824 */ /* 0x000fe200078e00ff */
[----:B0-----:R-:W0:Y:S01]  /*0400*/  LDC.64 R14, c[0x0][0x218] ;  /* 0x00008600ff0e7b82 */ /* 0x001e220000000a00 */
[----:B------:R-:W-:Y:S01]  /*0410*/  UPRMT UR4, UR5, 0x654, UR4 ;  /* 0x0000065405047896 */ /* 0x000fe20008000004 */
[C---:B-1----:R-:W-:Y:S01]  /*0420*/  IMAD.SHL.U32 R7, R9.reuse, 0x4, RZ ;  /* 0x0000000409077824 */ /* 0x042fe200078e00ff */
[----:B------:R-:W-:Y:S01]  /*0430*/  SHF.R.U32.HI R8, RZ, 0x4, R9 ;  /* 0x00000004ff087819 */ /* 0x000fe20000011609 */
[----:B------:R-:W-:-:S03]  /*0440*/  IMAD.SHL.U32 R6, R9, 0x40, RZ ;  /* 0x0000004009067824 */ /* 0x000fc600078e00ff */
[----:B------:R-:W-:Y:S02]  /*0450*/  LOP3.LUT R7, R7, 0x1fc, RZ, 0xc0, !PT ;  /* 0x000001fc07077812 */ /* 0x000fe400078ec0ff */
[----:B------:R-:W-:Y:S02]  /*0460*/  SGXT.U32 R11, R8, 0x3 ;  /* 0x00000003080b781a */ /* 0x000fe40000000000 */
[----:B------:R-:W-:Y:S02]  /*0470*/  LOP3.LUT R4, R7, 0x200, RZ, 0xfc, !PT ;  /* 0x0000020007047812 */ /* 0x000fe400078efcff */
[----:B------:R-:W-:Y:S02]  /*0480*/  LOP3.LUT R6, R6, 0x3c0, RZ, 0xc0, !PT ;  /* 0x000003c006067812 */ /* 0x000fe400078ec0ff */
[----:B------:R-:W-:Y:S02]  /*0490*/  SHF.R.U32.HI R8, RZ, 0x2, R4 ;  /* 0x00000002ff087819 */ /* 0x000fe40000011604 */
[----:B------:R-:W-:-:S02]  /*04a0*/  LOP3.LUT R4, R6, R11, RZ, 0xfc, !PT ;  /* 0x0000000b06047212 */ /* 0x000fc400078efcff */
[----:B------:R-:W-:-:S05]  /*04b0*/  LEA.HI R5, R6, UR4, RZ, 0x1e ;  /* 0x0000000406057c11 */ /* 0x000fca000f8ff0ff */
[----:B------:R-:W-:Y:S01]  /*04c0*/  IMAD R19, R4, 0x4, R5 ;  /* 0x0000000404137824 */ /* 0x000fe200078e0205 */
[----:B------:R-:W-:Y:S02]  /*04d0*/  LOP3.LUT R6, R9, 0x70, RZ, 0xc0, !PT ;  /* 0x0000007009067812 */ /* 0x000fe400078ec0ff */
[----:B------:R-:W-:-:S03]  /*04e0*/  LOP3.LUT R8, R8, 0xf0, RZ, 0xc0, !PT ;  /* 0x000000f008087812 */ /* 0x000fc600078ec0ff */
[----:B------:R-:W-:Y:S02]  /*04f0*/  VIADD R6, R6, UR4 ;  /* 0x0000000406067c36 */ /* 0x000fe40008000000 */
[----:B------:R-:W-:Y:S02]  /*0500*/  VIADD R4, R8, UR4 ;  /* 0x0000000408047c36 */ /* 0x000fe40008000000 */
[C---:B------:R-:W-:Y:S02]  /*0510*/  IMAD R8, R7.reuse, 0x4, R6 ;  /* 0x0000000407087824 */ /* 0x040fe400078e0206 */
[----:B------:R-:W-:Y:S01]  /*0520*/  IMAD R4, R7, 0x4, R4 ;  /* 0x0000000407047824 */ /* 0x000fe200078e0204 */
[----:B--2---:R1:W-:Y:S02]  /*0530*/  STS [R19+0x20], R2 ;  /* 0x0000200213007388 */ /* 0x0043e40000000800 */
[----:B-1----:R-:W-:Y:S02]  /*0540*/  LOP3.LUT R2, R13, 0x3c, R12, 0xf8, !PT ;  /* 0x0000003c0d027812 */ /* 0x002fe400078ef80c */
[----:B---3--:R-:W-:Y:S04]  /*0550*/  STS [R19+0x40], R21 ;  /* 0x0000401513007388 */ /* 0x008fe80000000800 */
[----:B----4-:R-:W-:Y:S04]  /*0560*/  STS [R19+0x60], R20 ;  /* 0x0000601413007388 */ /* 0x010fe80000000800 */
[----:B-----5:R-:W-:Y:S04]  /*0570*/  STS [R19], R23 ;  /* 0x0000001713007388 */ /* 0x020fe80000000800 */
[----:B------:R-:W-:Y:S04]  /*0580*/  STS [R19+0xa0], R25 ;  /* 0x0000a01913007388 */ /* 0x000fe80000000800 */
[----:B------:R-:W-:Y:S04]  /*0590*/  STS [R19+0x80], R26 ;  /* 0x0000801a13007388 */ /* 0x000fe80000000800 */
[----:B------:R-:W-:Y:S04]  /*05a0*/  STS [R19+0xc0], R24 ;  /* 0x0000c01813007388 */ /* 0x000fe80000000800 */
[----:B------:R1:W-:Y:S01]  /*05b0*/  STS [R19+0xe0], R22 ;  /* 0x0000e01613007388 */ /* 0x0003e20000000800 */
[----:B------:R-:W-:Y:S01]  /*05c0*/  BAR.SYNC.DEFER_BLOCKING 0x0 ;  /* 0x0000000000007b1d */ /* 0x000fe20000010000 */
[----:B------:R-:W-:-:S04]  /*05d0*/  SHF.R.S32.HI R13, RZ, 0x1f, R2 ;  /* 0x0000001fff0d7819 */ /* 0x000fc80000011402 */
[----:B------:R-:W-:-:S03]  /*05e0*/  LEA.HI R16, R13, R2, RZ, 0x8 ;  /* 0x000000020d107211 */ /* 0x000fc600078f40ff */
[----:B------:R-:W2:Y:S01]  /*05f0*/  LDC.64 R12, c[0x0][0x220] ;  /* 0x00008800ff0c7b82 */ /* 0x000ea20000000a00 */
[----:B------:R-:W3:Y:S04]  /*0600*/  LDS.128 R8, [R8] ;  /* 0x0000000008087984 */ /* 0x000ee80000000c00 */
[----:B------:R-:W4:Y:S01]  /*0610*/  LDS.128 R4, [R4+0x800] ;  /* 0x0008000004047984 */ /* 0x000f220000000c00 */
[----:B------:R-:W-:Y:S02]  /*0620*/  LOP3.LUT R17, R16, 0xffffff00, RZ, 0xc0, !PT ;  /* 0xffffff0010117812 */ /* 0x000fe400078ec0ff */
[----:B------:R-:W-:Y:S02]  /*0630*/  SHF.R.S32.HI R16, RZ, 0x8, R16 ;  /* 0x00000008ff107819 */ /* 0x000fe40000011410 */
[C---:B------:R-:W-:Y:S01]  /*0640*/  ISETP.GE.AND P0, PT, R2.reuse, 0x10000, PT ;  /* 0x000100000200780c */ /* 0x040fe20003f06270 */
[----:B------:R-:W-:Y:S01]  /*0650*/  IMAD.IADD R17, R2, 0x1, -R17 ;  /* 0x0000000102117824 */ /* 0x000fe200078e0a11 */
[----:B------:R-:W-:-:S02]  /*0660*/  LOP3.LUT R2, R3, R0, RZ, 0xfc, !PT ;  /* 0x0000000003027212 */ /* 0x000fc400078efcff */
[----:B------:R-:W-:Y:S01]  /*0670*/  LOP3.LUT R0, R3, 0x8, R0, 0xfe, !PT ;  /* 0x0000000803007812 */ /* 0x000fe200078efe00 */
[----:B------:R-:W-:Y:S01]  /*0680*/  IMAD R17, R16, 0x900, R17 ;  /* 0x0000090010117824 */ /* 0x000fe200078e0211 */
[----:B------:R-:W-:Y:S02]  /*0690*/  ISETP.LT.AND P1, PT, R2, 0x9, !P0 ;  /* 0x000000090200780c */ /* 0x000fe40004721270 */
[----:B------:R-:W-:Y:S01]  /*06a0*/  ISETP.LT.AND P0, PT, R0, 0x9, !P0 ;  /* 0x000000090000780c */ /* 0x000fe20004701270 */
[--C-:B-1----:R-:W-:Y:S02]  /*06b0*/  IMAD R19, R2, 0x100, R17.reuse ;  /* 0x0000010002137824 */ /* 0x102fe400078e0211 */
[----:B------:R-:W-:Y:S02]  /*06c0*/  IMAD R21, R0, 0x100, R17 ;  /* 0x0000010000157824 */ /* 0x000fe400078e0211 */
[----:B0-----:R-:W-:-:S04]  /*06d0*/  IMAD.WIDE R2, R19, 0x4, R14 ;  /* 0x0000000413027825 */ /* 0x001fc800078e020e */
[----:B------:R-:W-:-:S04]  /*06e0*/  IMAD.WIDE R14, R21, 0x4, R14 ;  /* 0x00000004150e7825 */ /* 0x000fc800078e020e */
[----:B--2---:R-:W-:-:S04]  /*06f0*/  IMAD.WIDE R16, R19, 0x4, R12 ;  /* 0x0000000413107825 */ /* 0x004fc800078e020c */
[----:B------:R-:W-:Y:S01]  /*0700*/  IMAD.WIDE R12, R21, 0x4, R12 ;  /* 0x00000004150c7825 */ /* 0x000fe200078e020c */
[----:B---3--:R0:W-:Y:S04]  /*0710*/  @P1 STG.E.128 desc[UR6][R2.64], R8 ;  /* 0x0000000802001986 */ /* 0x0081e8000c101d06 */
[----:B----4-:R0:W-:Y:S04]  /*0720*/  @P0 STG.E.128 desc[UR6][R14.64], R4 ;  /* 0x000000040e000986 */ /* 0x0101e8000c101d06 */
[----:B------:R0:W-:Y:S02]  /*0730*/  @P1 STG.E.128 desc[UR6][R16.64], R8 ;  /* 0x0000000810001986 */ /* 0x0001e4000c101d06 */
[----:B0-----:R-:W-:Y:S05]  /*0740*/  @!P0 EXIT ;  /* 0x000000000000894d */ /* 0x001fea0003800000 */
[----:B------:R-:W-:Y:S01]  /*0750*/  STG.E.128 desc[UR6][R12.64], R4 ;  /* 0x000000040c007986 */ /* 0x000fe2000c101d06 */
[----:B------:R-:W-:Y:S05]  /*0760*/  EXIT ;  /* 0x000000000000794d */ /* 0x000fea0003800000 */
.L_x_0:
[----:B------:R-:W-:-:S00]  /*0770*/  BRA `(.L_x_0) ;  /* 0xfffffffc00fc7947 */ /* 0x000fc0000383ffff */
[----:B------:R-:W-:-:S00]  /*0780*/  NOP ;  /* 0x0000000000007918 */ /* 0x000fc00000000000 */
[----:B------:R-:W-:-:S00]  /*0790*/  NOP ;  /* 0x0000000000007918 */ /* 0x000fc00000000000 */
[----:B------:R-:W-:-:S00]  /*07a0*/  NOP ;  /* 0x0000000000007918 */ /* 0x000fc00000000000 */
[----:B------:R-:W-:-:S00]  /*07b0*/  NOP ;  /* 0x0000000000007918 */ /* 0x000fc00000000000 */
[----:B------:R-:W-:-:S00]  /*07c0*/  NOP ;  /* 0x0000000000007918 */ /* 0x000fc00000000000 */
[----:B------:R-:W-:-:S00]  /*07d0*/  NOP ;  /* 0x0000000000007918 */ /* 0x000fc00000000000 */
[----:B------:R-:W-:-:S00]  /*07e0*/  NOP ;  /* 0x0000000000007918 */ /* 0x000fc00000000000 */
[----:B------:R-:W-:-:S00]  /*07f0*/  NOP ;  /* 0x0000000000007918 */ /* 0x000fc00000000000 */
.L_x_1:


//--------------------- .nv.shared.triton_poi_fused_convolution_div_max_pool2d_with_indices_relu_sub_13 --------------------------
	.section	.nv.shared.triton_poi_fused_convolution_div_max_pool2d_with_indices_relu_sub_13,"aw",@nobits
	.sectionflags	@""
	.align	16
	.zero		1024


//--------------------- .nv.constant0.triton_poi_fused_convolution_div_max_pool2d_with_indices_relu_sub_13 --------------------------
	.section	.nv.constant0.triton_poi_fused_convolution_div_max_pool2d_with_indices_relu_sub_13,"a",@progbits
	.sectionflags	@""
	.align	4
.nv.constant0.triton_poi_fused_convolution_div_max_pool2d_with_indices_relu_sub_13:
	.zero		560
